//
// Generated by NVIDIA NVVM Compiler
//
// Compiler Build ID: CL-36424714
// Cuda compilation tools, release 13.0, V13.0.88
// Based on NVVM 20.0.0
//

.version 9.0
.target sm_100
.address_size 64

	// .globl	_Z9AddVectorv

.visible .entry _Z9AddVectorv()
{


	ret;

}


// ===== COMPILED SASS (sm_100) =====

	.target	sm_100

	.elftype	@"ET_EXEC"


//--------------------- .note.nv.tkinfo           --------------------------
	.section	.note.nv.tkinfo,"",@"SHT_NOTE"
	.sectionflags	@"SHF_NOTE_NV_TKINFO"
	.tkinfo
        /*0018*/ 	.word	0x00000002
        /*0030*/ 	.string	""
        /*0030*/ 	.string	"ptxas"
        /*0030*/ 	.string	"Cuda compilation tools, release 13.0, V13.0.88"
        /*0030*/ 	.string	"Build cuda_13.0.r13.0/compiler.36424714_0"
        /*0030*/ 	.string	"-arch sm_100 -m 64 "



//--------------------- .note.nv.cuinfo           --------------------------
	.section	.note.nv.cuinfo,"",@"SHT_NOTE"
	.sectionflags	@"SHF_NOTE_NV_CUINFO"
        /*0018*/ 	.short	0x0002
        /*001a*/ 	.short	0x0064
        /*001c*/ 	.short	0x0082
	.zero		2


//--------------------- .nv.info                  --------------------------
	.section	.nv.info,"",@"SHT_CUDA_INFO"
	.align	4


	//----- nvinfo : EIATTR_REGCOUNT
	.align		4
        /*0000*/ 	.byte	0x04, 0x2f
        /*0002*/ 	.short	(.L_1 - .L_0)
	.align		4
.L_0:
        /*0004*/ 	.word	index@(_Z9AddVectorv)
        /*0008*/ 	.word	0x00000004


	//----- nvinfo : EIATTR_FRAME_SIZE
	.align		4
.L_1:
        /*000c*/ 	.byte	0x04, 0x11
        /*000e*/ 	.short	(.L_3 - .L_2)
	.align		4
.L_2:
        /*0010*/ 	.word	index@(_Z9AddVectorv)
        /*0014*/ 	.word	0x00000000


	//----- nvinfo : EIATTR_MIN_STACK_SIZE
	.align		4
.L_3:
        /*0018*/ 	.byte	0x04, 0x12
        /*001a*/ 	.short	(.L_5 - .L_4)
	.align		4
.L_4:
        /*001c*/ 	.word	index@(_Z9AddVectorv)
        /*0020*/ 	.word	0x00000000
.L_5:


//--------------------- .nv.compat                --------------------------
	.section	.nv.compat,"",@"SHT_CUDA_COMPAT_INFO"
	.align	4
        /*0000*/ 	.byte	0x02, 0x09, 0x00, 0x00, 0x02, 0x02, 0x01, 0x00, 0x02, 0x05, 0x05, 0x00, 0x03, 0x07, 0x01, 0x01
        /*0010*/ 	.byte	0x02, 0x03, 0x00, 0x00, 0x02, 0x06, 0x01, 0x00, 0x04, 0x0b, 0x08, 0x00, 0x09, 0x00, 0x00, 0x00
        /*0020*/ 	.byte	0x00, 0x00, 0x00, 0x00


//--------------------- .nv.info._Z9AddVectorv    --------------------------
	.section	.nv.info._Z9AddVectorv,"",@"SHT_CUDA_INFO"
	.sectionflags	@""
	.align	4


	//----- nvinfo : EIATTR_CUDA_API_VERSION
	.align		4
        /*0000*/ 	.byte	0x04, 0x37
        /*0002*/ 	.short	(.L_7 - .L_6)
.L_6:
        /*0004*/ 	.word	0x00000082


	//----- nvinfo : EIATTR_SPARSE_MMA_MASK
	.align		4
.L_7:
        /*0008*/ 	.byte	0x03, 0x50
        /*000a*/ 	.short	0x0000


	//----- nvinfo : EIATTR_MAXREG_COUNT
	.align		4
        /*000c*/ 	.byte	0x03, 0x1b
        /*000e*/ 	.short	0x00ff


	//----- nvinfo : EIATTR_MERCURY_ISA_VERSION
	.align		4
        /*0010*/ 	.byte	0x03, 0x5f
        /*0012*/ 	.short	0x0101


	//----- nvinfo : EIATTR_VRC_CTA_INIT_COUNT
	.align		4
        /*0014*/ 	.byte	0x02, 0x4a
	.zero		1
	.zero		1


	//----- nvinfo : EIATTR_EXIT_INSTR_OFFSETS
	.align		4
        /*0018*/ 	.byte	0x04, 0x1c
        /*001a*/ 	.short	(.L_9 - .L_8)


	//   ....[0]....
.L_8:
        /*001c*/ 	.word	0x00000010


	//----- nvinfo : EIATTR_SW_WAR
	.align		4
.L_9:
        /*0020*/ 	.byte	0x04, 0x36
        /*0022*/ 	.short	(.L_11 - .L_10)
.L_10:
        /*0024*/ 	.word	0x00000008
.L_11:


//--------------------- .nv.callgraph             --------------------------
	.section	.nv.callgraph,"",@"SHT_CUDA_CALLGRAPH"
	.align	4
	.sectionentsize	8
	.align		4
        /*0000*/ 	.word	0x00000000
	.align		4
        /*0004*/ 	.word	0xffffffff
	.align		4
        /*0008*/ 	.word	0x00000000
	.align		4
        /*000c*/ 	.word	0xfffffffe
	.align		4
        /*0010*/ 	.word	0x00000000
	.align		4
        /*0014*/ 	.word	0xfffffffd
	.align		4
        /*0018*/ 	.word	0x00000000
	.align		4
        /*001c*/ 	.word	0xfffffffc


//--------------------- .text._Z9AddVectorv       --------------------------
	.section	.text._Z9AddVectorv,"ax",@progbits
	.align	128
        .global         _Z9AddVectorv
        .type           _Z9AddVectorv,@function
        .size           _Z9AddVectorv,(.L_x_1 - _Z9AddVectorv)
        .other          _Z9AddVectorv,@"STO_CUDA_ENTRY STV_DEFAULT"
_Z9AddVectorv:
.text._Z9AddVectorv:
[----:B------:R-:W-:Y:S01]  /*0000*/  LDC R1, c[0x0][0x37c] ;  /* 0x0000df00ff017b82 */ /* 0x000fe20000000800 */
[----:B------:R-:W-:Y:S05]  /*0010*/  EXIT ;  /* 0x000000000000794d */ /* 0x000fea0003800000 */
.L_x_0:
[----:B------:R-:W-:-:S00]  /*0020*/  BRA `(.L_x_0) ;  /* 0xfffffffc00fc7947 */ /* 0x000fc0000383ffff */
[----:B------:R-:W-:-:S00]  /*0030*/  NOP ;  /* 0x0000000000007918 */ /* 0x000fc00000000000 */
        /* <DEDUP_REMOVED lines=12> */
.L_x_1:


//--------------------- .nv.shared.reserved.0     --------------------------
	.section	.nv.shared.reserved.0,"aw",@nobits
	.weak		__nv_reservedSMEM_offset_0_alias
	.size		__nv_reservedSMEM_offset_0_alias, 0, 64
	.other		__nv_reservedSMEM_offset_0_alias,@"STO_CUDA_RESERVED_SHARED STV_DEFAULT"
__nv_reservedSMEM_offset_0_alias:
	.zero		0
	.zero		64


//--------------------- .nv.constant0._Z9AddVectorv --------------------------
	.section	.nv.constant0._Z9AddVectorv,"a",@progbits
	.sectionflags	@""
	.align	4
.nv.constant0._Z9AddVectorv:
	.zero		896


//--------------------- SYMBOLS --------------------------

	.type		.nv.reservedSmem.offset0,@object
	.size		.nv.reservedSmem.offset0,0x4
